//
// Generated by NVIDIA NVVM Compiler
//
// Compiler Build ID: CL-36424714
// Cuda compilation tools, release 13.0, V13.0.88
// Based on NVVM 20.0.0
//

.version 9.0
.target sm_100
.address_size 64

	// .globl	_Z17stencil_2D_sharedPfS_i
// _ZZ17stencil_2D_sharedPfS_iE4tile has been demoted

.visible .entry _Z17stencil_2D_sharedPfS_i(
	.param .u64 .ptr .align 1 _Z17stencil_2D_sharedPfS_i_param_0,
	.param .u64 .ptr .align 1 _Z17stencil_2D_sharedPfS_i_param_1,
	.param .u32 _Z17stencil_2D_sharedPfS_i_param_2
)
{
	.reg .pred 	%p<21>;
	.reg .b32 	%r<33>;
	.reg .b32 	%f<16>;
	.reg .b64 	%rd<15>;
	// demoted variable
	.shared .align 4 .b8 _ZZ17stencil_2D_sharedPfS_iE4tile[1296];
	ld.param.u64 	%rd4, [_Z17stencil_2D_sharedPfS_i_param_0];
	ld.param.u64 	%rd3, [_Z17stencil_2D_sharedPfS_i_param_1];
	ld.param.u32 	%r14, [_Z17stencil_2D_sharedPfS_i_param_2];
	cvta.to.global.u64 	%rd1, %rd4;
	mov.u32 	%r15, %ctaid.x;
	mov.u32 	%r1, %ntid.x;
	mov.u32 	%r2, %tid.x;
	mad.lo.s32 	%r3, %r15, %r1, %r2;
	mov.u32 	%r16, %ctaid.y;
	mov.u32 	%r4, %ntid.y;
	mov.u32 	%r5, %tid.y;
	mad.lo.s32 	%r17, %r16, %r4, %r5;
	max.s32 	%r18, %r3, %r17;
	setp.ge.s32 	%p1, %r18, %r14;
	mov.u32 	%r19, _ZZ17stencil_2D_sharedPfS_iE4tile;
	mad.lo.s32 	%r7, %r5, 72, %r19;
	@%p1 bra 	$L__BB0_9;
	mul.lo.s32 	%r8, %r14, %r17;
	add.s32 	%r9, %r8, %r3;
	mul.wide.s32 	%rd5, %r9, 4;
	add.s64 	%rd2, %rd1, %rd5;
	ld.global.f32 	%f1, [%rd2];
	add.s32 	%r10, %r7, 72;
	shl.b32 	%r20, %r2, 2;
	add.s32 	%r21, %r10, %r20;
	st.shared.f32 	[%r21+4], %f1;
	setp.ne.s32 	%p2, %r2, 0;
	setp.lt.s32 	%p3, %r3, 1;
	or.pred  	%p4, %p2, %p3;
	@%p4 bra 	$L__BB0_3;
	add.s32 	%r22, %r9, -1;
	mul.wide.u32 	%rd6, %r22, 4;
	add.s64 	%rd7, %rd1, %rd6;
	ld.global.f32 	%f2, [%rd7];
	st.shared.f32 	[%r10], %f2;
$L__BB0_3:
	add.s32 	%r23, %r1, -1;
	setp.ne.s32 	%p5, %r2, %r23;
	add.s32 	%r11, %r14, -1;
	setp.ge.s32 	%p6, %r3, %r11;
	or.pred  	%p7, %p5, %p6;
	@%p7 bra 	$L__BB0_5;
	ld.global.f32 	%f3, [%rd2+4];
	st.shared.f32 	[%r7+140], %f3;
$L__BB0_5:
	setp.ne.s32 	%p8, %r5, 0;
	setp.eq.s32 	%p9, %r17, 0;
	add.s32 	%r12, %r19, %r20;
	or.pred  	%p10, %p8, %p9;
	@%p10 bra 	$L__BB0_7;
	sub.s32 	%r26, %r8, %r14;
	add.s32 	%r27, %r26, %r3;
	mul.wide.s32 	%rd8, %r27, 4;
	add.s64 	%rd9, %rd1, %rd8;
	ld.global.f32 	%f4, [%rd9];
	st.shared.f32 	[%r12+4], %f4;
$L__BB0_7:
	add.s32 	%r28, %r4, -1;
	setp.ne.s32 	%p11, %r5, %r28;
	setp.ge.u32 	%p12, %r17, %r11;
	or.pred  	%p13, %p11, %p12;
	@%p13 bra 	$L__BB0_9;
	mul.wide.s32 	%rd10, %r14, 4;
	add.s64 	%rd11, %rd2, %rd10;
	ld.global.f32 	%f5, [%rd11];
	st.shared.f32 	[%r12+1228], %f5;
$L__BB0_9:
	bar.sync 	0;
	setp.lt.s32 	%p14, %r3, 1;
	add.s32 	%r29, %r14, -1;
	setp.ge.s32 	%p15, %r3, %r29;
	or.pred  	%p16, %p14, %p15;
	setp.eq.s32 	%p17, %r17, 0;
	or.pred  	%p18, %p17, %p16;
	setp.ge.s32 	%p19, %r17, %r29;
	or.pred  	%p20, %p18, %p19;
	@%p20 bra 	$L__BB0_11;
	shl.b32 	%r30, %r2, 2;
	add.s32 	%r31, %r7, %r30;
	ld.shared.f32 	%f6, [%r31+76];
	ld.shared.f32 	%f7, [%r31+4];
	add.f32 	%f8, %f6, %f7;
	ld.shared.f32 	%f9, [%r31+148];
	add.f32 	%f10, %f8, %f9;
	ld.shared.f32 	%f11, [%r31+72];
	add.f32 	%f12, %f10, %f11;
	ld.shared.f32 	%f13, [%r31+80];
	add.f32 	%f14, %f12, %f13;
	div.rn.f32 	%f15, %f14, 0f40A00000;
	mad.lo.s32 	%r32, %r14, %r17, %r3;
	cvta.to.global.u64 	%rd12, %rd3;
	mul.wide.s32 	%rd13, %r32, 4;
	add.s64 	%rd14, %rd12, %rd13;
	st.global.f32 	[%rd14], %f15;
$L__BB0_11:
	ret;

}


// ===== COMPILED SASS (sm_100) =====

	.target	sm_100

	.elftype	@"ET_EXEC"


//--------------------- .note.nv.tkinfo           --------------------------
	.section	.note.nv.tkinfo,"",@"SHT_NOTE"
	.sectionflags	@"SHF_NOTE_NV_TKINFO"
	.tkinfo
        /*0018*/ 	.word	0x00000002
        /*0030*/ 	.string	""
        /*0030*/ 	.string	"ptxas"
        /*0030*/ 	.string	"Cuda compilation tools, release 13.0, V13.0.88"
        /*0030*/ 	.string	"Build cuda_13.0.r13.0/compiler.36424714_0"
        /*0030*/ 	.string	"-arch sm_100 -m 64 "



//--------------------- .note.nv.cuinfo           --------------------------
	.section	.note.nv.cuinfo,"",@"SHT_NOTE"
	.sectionflags	@"SHF_NOTE_NV_CUINFO"
        /*0018*/ 	.short	0x0002
        /*001a*/ 	.short	0x0064
        /*001c*/ 	.short	0x0082
	.zero		2


//--------------------- .nv.info                  --------------------------
	.section	.nv.info,"",@"SHT_CUDA_INFO"
	.align	4


	//----- nvinfo : EIATTR_REGCOUNT
	.align		4
        /*0000*/ 	.byte	0x04, 0x2f
        /*0002*/ 	.short	(.L_1 - .L_0)
	.align		4
.L_0:
        /*0004*/ 	.word	index@(_Z17stencil_2D_sharedPfS_i)
        /*0008*/ 	.word	0x00000014


	//----- nvinfo : EIATTR_FRAME_SIZE
	.align		4
.L_1:
        /*000c*/ 	.byte	0x04, 0x11
        /*000e*/ 	.short	(.L_3 - .L_2)
	.align		4
.L_2:
        /*0010*/ 	.word	index@($__internal_0_$__cuda_sm3x_div_rn_noftz_f32_slowpath)
        /*0014*/ 	.word	0x00000000


	//----- nvinfo : EIATTR_FRAME_SIZE
	.align		4
.L_3:
        /*0018*/ 	.byte	0x04, 0x11
        /*001a*/ 	.short	(.L_5 - .L_4)
	.align		4
.L_4:
        /*001c*/ 	.word	index@(_Z17stencil_2D_sharedPfS_i)
        /*0020*/ 	.word	0x00000000


	//----- nvinfo : EIATTR_MIN_STACK_SIZE
	.align		4
.L_5:
        /*0024*/ 	.byte	0x04, 0x12
        /*0026*/ 	.short	(.L_7 - .L_6)
	.align		4
.L_6:
        /*0028*/ 	.word	index@(_Z17stencil_2D_sharedPfS_i)
        /*002c*/ 	.word	0x00000000
.L_7:


//--------------------- .nv.compat                --------------------------
	.section	.nv.compat,"",@"SHT_CUDA_COMPAT_INFO"
	.align	4
        /*0000*/ 	.byte	0x02, 0x09, 0x00, 0x00, 0x02, 0x02, 0x01, 0x00, 0x02, 0x05, 0x05, 0x00, 0x03, 0x07, 0x01, 0x01
        /*0010*/ 	.byte	0x02, 0x03, 0x00, 0x00, 0x02, 0x06, 0x01, 0x00, 0x04, 0x0b, 0x08, 0x00, 0x01, 0x00, 0x00, 0x00
        /*0020*/ 	.byte	0x00, 0x00, 0x00, 0x00


//--------------------- .nv.info._Z17stencil_2D_sharedPfS_i --------------------------
	.section	.nv.info._Z17stencil_2D_sharedPfS_i,"",@"SHT_CUDA_INFO"
	.sectionflags	@""
	.align	4


	//----- nvinfo : EIATTR_CUDA_API_VERSION
	.align		4
        /*0000*/ 	.byte	0x04, 0x37
        /*0002*/ 	.short	(.L_9 - .L_8)
.L_8:
        /*0004*/ 	.word	0x00000082


	//----- nvinfo : EIATTR_KPARAM_INFO
	.align		4
.L_9:
        /*0008*/ 	.byte	0x04, 0x17
        /*000a*/ 	.short	(.L_11 - .L_10)
.L_10:
        /*000c*/ 	.word	0x00000000
        /*0010*/ 	.short	0x0002
        /*0012*/ 	.short	0x0010
        /*0014*/ 	.byte	0x00, 0xf0, 0x11, 0x00


	//----- nvinfo : EIATTR_KPARAM_INFO
	.align		4
.L_11:
        /*0018*/ 	.byte	0x04, 0x17
        /*001a*/ 	.short	(.L_13 - .L_12)
.L_12:
        /*001c*/ 	.word	0x00000000
        /*0020*/ 	.short	0x0001
        /*0022*/ 	.short	0x0008
        /*0024*/ 	.byte	0x00, 0xf5, 0x21, 0x00


	//----- nvinfo : EIATTR_KPARAM_INFO
	.align		4
.L_13:
        /*0028*/ 	.byte	0x04, 0x17
        /*002a*/ 	.short	(.L_15 - .L_14)
.L_14:
        /*002c*/ 	.word	0x00000000
        /*0030*/ 	.short	0x0000
        /*0032*/ 	.short	0x0000
        /*0034*/ 	.byte	0x00, 0xf5, 0x21, 0x00


	//----- nvinfo : EIATTR_SPARSE_MMA_MASK
	.align		4
.L_15:
        /*0038*/ 	.byte	0x03, 0x50
        /*003a*/ 	.short	0x0000


	//----- nvinfo : EIATTR_MAXREG_COUNT
	.align		4
        /*003c*/ 	.byte	0x03, 0x1b
        /*003e*/ 	.short	0x00ff


	//----- nvinfo : EIATTR_NUM_BARRIERS
	.align		4
        /*0040*/ 	.byte	0x02, 0x4c
        /*0042*/ 	.byte	0x01
	.zero		1


	//----- nvinfo : EIATTR_MERCURY_ISA_VERSION
	.align		4
        /*0044*/ 	.byte	0x03, 0x5f
        /*0046*/ 	.short	0x0101


	//----- nvinfo : EIATTR_VRC_CTA_INIT_COUNT
	.align		4
        /*0048*/ 	.byte	0x02, 0x4a
	.zero		1
	.zero		1


	//----- nvinfo : EIATTR_EXIT_INSTR_OFFSETS
	.align		4
        /*004c*/ 	.byte	0x04, 0x1c
        /*004e*/ 	.short	(.L_17 - .L_16)


	//   ....[0]....
.L_16:
        /*0050*/ 	.word	0x000003a0


	//   ....[1]....
        /*0054*/ 	.word	0x00000580


	//----- nvinfo : EIATTR_CRS_STACK_SIZE
	.align		4
.L_17:
        /*0058*/ 	.byte	0x04, 0x1e
        /*005a*/ 	.short	(.L_19 - .L_18)
.L_18:
        /*005c*/ 	.word	0x00000000


	//----- nvinfo : EIATTR_CBANK_PARAM_SIZE
	.align		4
.L_19:
        /*0060*/ 	.byte	0x03, 0x19
        /*0062*/ 	.short	0x0014


	//----- nvinfo : EIATTR_PARAM_CBANK
	.align		4
        /*0064*/ 	.byte	0x04, 0x0a
        /*0066*/ 	.short	(.L_21 - .L_20)
	.align		4
.L_20:
        /*0068*/ 	.word	index@(.nv.constant0._Z17stencil_2D_sharedPfS_i)
        /*006c*/ 	.short	0x0380
        /*006e*/ 	.short	0x0014


	//----- nvinfo : EIATTR_SW_WAR
	.align		4
.L_21:
        /*0070*/ 	.byte	0x04, 0x36
        /*0072*/ 	.short	(.L_23 - .L_22)
.L_22:
        /*0074*/ 	.word	0x00000008
.L_23:


//--------------------- .nv.callgraph             --------------------------
	.section	.nv.callgraph,"",@"SHT_CUDA_CALLGRAPH"
	.align	4
	.sectionentsize	8
	.align		4
        /*0000*/ 	.word	0x00000000
	.align		4
        /*0004*/ 	.word	0xffffffff
	.align		4
        /*0008*/ 	.word	0x00000000
	.align		4
        /*000c*/ 	.word	0xfffffffe
	.align		4
        /*0010*/ 	.word	0x00000000
	.align		4
        /*0014*/ 	.word	0xfffffffd
	.align		4
        /*0018*/ 	.word	0x00000000
	.align		4
        /*001c*/ 	.word	0xfffffffc


//--------------------- .text._Z17stencil_2D_sharedPfS_i --------------------------
	.section	.text._Z17stencil_2D_sharedPfS_i,"ax",@progbits
	.align	128
        .global         _Z17stencil_2D_sharedPfS_i
        .type           _Z17stencil_2D_sharedPfS_i,@function
        .size           _Z17stencil_2D_sharedPfS_i,(.L_x_17 - _Z17stencil_2D_sharedPfS_i)
        .other          _Z17stencil_2D_sharedPfS_i,@"STO_CUDA_ENTRY STV_DEFAULT"
_Z17stencil_2D_sharedPfS_i:
.text._Z17stencil_2D_sharedPfS_i:
[----:B------:R-:W-:Y:S01]  /*0000*/  LDC R1, c[0x0][0x37c] ;  /* 0x0000df00ff017b82 */ /* 0x000fe20000000800 */
[----:B------:R-:W0:Y:S07]  /*0010*/  S2R R0, SR_TID.X ;  /* 0x0000000000007919 */ /* 0x000e2e0000002100 */
[----:B------:R-:W0:Y:S01]  /*0020*/  LDC R13, c[0x0][0x360] ;  /* 0x0000d800ff0d7b82 */ /* 0x000e220000000800 */
[----:B------:R-:W-:Y:S01]  /*0030*/  MOV R11, 0x400 ;  /* 0x00000400000b7802 */ /* 0x000fe20000000f00 */
[----:B------:R-:W1:Y:S01]  /*0040*/  LDCU.64 UR6, c[0x0][0x358] ;  /* 0x00006b00ff0677ac */ /* 0x000e620008000a00 */
[----:B------:R-:W2:Y:S01]  /*0050*/  S2R R8, SR_TID.Y ;  /* 0x0000000000087919 */ /* 0x000ea20000002200 */
[----:B------:R-:W-:Y:S01]  /*0060*/  BSSY.RECONVERGENT B0, `(.L_x_0) ;  /* 0x0000032000007945 */ /* 0x000fe20003800200 */
[----:B------:R-:W3:Y:S03]  /*0070*/  S2R R6, SR_CgaCtaId ;  /* 0x0000000000067919 */ /* 0x000ee60000008800 */
[----:B------:R-:W0:Y:S08]  /*0080*/  S2UR UR4, SR_CTAID.X ;  /* 0x00000000000479c3 */ /* 0x000e300000002500 */
[----:B------:R-:W4:Y:S08]  /*0090*/  S2UR UR5, SR_CTAID.Y ;  /* 0x00000000000579c3 */ /* 0x000f300000002600 */
[----:B------:R-:W4:Y:S08]  /*00a0*/  LDC R5, c[0x0][0x364] ;  /* 0x0000d900ff057b82 */ /* 0x000f300000000800 */
[----:B------:R-:W5:Y:S01]  /*00b0*/  LDC R17, c[0x0][0x390] ;  /* 0x0000e400ff117b82 */ /* 0x000f620000000800 */
[----:B0-----:R-:W-:Y:S01]  /*00c0*/  IMAD R2, R13, UR4, R0 ;  /* 0x000000040d027c24 */ /* 0x001fe2000f8e0200 */
[----:B---3--:R-:W-:-:S05]  /*00d0*/  LEA R11, R6, R11, 0x18 ;  /* 0x0000000b060b7211 */ /* 0x008fca00078ec0ff */
[----:B--2---:R-:W-:Y:S02]  /*00e0*/  IMAD R9, R8, 0x48, R11 ;  /* 0x0000004808097824 */ /* 0x004fe400078e020b */
[----:B----4-:R-:W-:-:S05]  /*00f0*/  IMAD R3, R5, UR5, R8 ;  /* 0x0000000505037c24 */ /* 0x010fca000f8e0208 */
[----:B------:R-:W-:Y:S01]  /*0100*/  VIMNMX R4, PT, PT, R2, R3, !PT ;  /* 0x0000000302047248 */ /* 0x000fe20007fe0100 */
[----:B-----5:R-:W-:-:S03]  /*0110*/  VIADD R7, R17, 0xffffffff ;  /* 0xffffffff11077836 */ /* 0x020fc60000000000 */
[----:B------:R-:W-:Y:S02]  /*0120*/  ISETP.GE.AND P1, PT, R4, R17, PT ;  /* 0x000000110400720c */ /* 0x000fe40003f26270 */
[----:B------:R-:W-:-:S04]  /*0130*/  ISETP.GE.AND P0, PT, R2, R7, PT ;  /* 0x000000070200720c */ /* 0x000fc80003f06270 */
[----:B------:R-:W-:-:S04]  /*0140*/  ISETP.LT.OR P0, PT, R2, 0x1, P0 ;  /* 0x000000010200780c */ /* 0x000fc80000701670 */
[----:B------:R-:W-:-:S04]  /*0150*/  ISETP.EQ.OR P0, PT, R3, RZ, P0 ;  /* 0x000000ff0300720c */ /* 0x000fc80000702670 */
[----:B------:R-:W-:Y:S01]  /*0160*/  ISETP.GE.OR P0, PT, R3, R7, P0 ;  /* 0x000000070300720c */ /* 0x000fe20000706670 */
[----:B-1----:R-:W-:-:S12]  /*0170*/  @P1 BRA `(.L_x_1) ;  /* 0x0000000000801947 */ /* 0x002fd80003800000 */
[----:B------:R-:W0:Y:S01]  /*0180*/  LDC.64 R6, c[0x0][0x380] ;  /* 0x0000e000ff067b82 */ /* 0x000e220000000a00 */
[----:B------:R-:W-:Y:S01]  /*0190*/  ISETP.NE.AND P2, PT, R3, RZ, PT ;  /* 0x000000ff0300720c */ /* 0x000fe20003f45270 */
[----:B------:R-:W-:Y:S01]  /*01a0*/  VIADD R4, R17, 0xffffffff ;  /* 0xffffffff11047836 */ /* 0x000fe20000000000 */
[----:B------:R-:W-:Y:S01]  /*01b0*/  ISETP.GE.AND P3, PT, R2, 0x1, PT ;  /* 0x000000010200780c */ /* 0x000fe20003f66270 */
[----:B------:R-:W-:Y:S01]  /*01c0*/  VIADD R5, R5, 0xffffffff ;  /* 0xffffffff05057836 */ /* 0x000fe20000000000 */
[----:B------:R-:W-:Y:S01]  /*01d0*/  ISETP.NE.OR P2, PT, R8, RZ, !P2 ;  /* 0x000000ff0800720c */ /* 0x000fe20005745670 */
[----:B------:R-:W-:Y:S01]  /*01e0*/  VIADD R13, R13, 0xffffffff ;  /* 0xffffffff0d0d7836 */ /* 0x000fe20000000000 */
[----:B------:R-:W-:Y:S02]  /*01f0*/  ISETP.NE.OR P3, PT, R0, RZ, !P3 ;  /* 0x000000ff0000720c */ /* 0x000fe40005f65670 */
[-C--:B------:R-:W-:Y:S02]  /*0200*/  ISETP.GE.U32.AND P1, PT, R3, R4.reuse, PT ;  /* 0x000000040300720c */ /* 0x080fe40003f26070 */
[----:B------:R-:W-:-:S02]  /*0210*/  ISETP.GE.AND P4, PT, R2, R4, PT ;  /* 0x000000040200720c */ /* 0x000fc40003f86270 */
[----:B------:R-:W-:Y:S01]  /*0220*/  ISETP.NE.OR P1, PT, R8, R5, P1 ;  /* 0x000000050800720c */ /* 0x000fe20000f25670 */
[----:B------:R-:W-:Y:S01]  /*0230*/  IMAD R5, R3, R17, R2 ;  /* 0x0000001103057224 */ /* 0x000fe200078e0202 */
[----:B------:R-:W-:-:S03]  /*0240*/  ISETP.NE.OR P4, PT, R0, R13, P4 ;  /* 0x0000000d0000720c */ /* 0x000fc60002785670 */
[----:B------:R-:W-:Y:S02]  /*0250*/  @!P2 IMAD R15, R3, R17, -R17 ;  /* 0x00000011030fa224 */ /* 0x000fe400078e0a11 */
[C---:B------:R-:W-:Y:S02]  /*0260*/  @!P3 VIADD R13, R5.reuse, 0xffffffff ;  /* 0xffffffff050db836 */ /* 0x040fe40000000000 */
[----:B------:R-:W-:Y:S02]  /*0270*/  @!P2 IMAD.IADD R15, R2, 0x1, R15 ;  /* 0x00000001020fa824 */ /* 0x000fe400078e020f */
[----:B0-----:R-:W-:-:S04]  /*0280*/  IMAD.WIDE R4, R5, 0x4, R6 ;  /* 0x0000000405047825 */ /* 0x001fc800078e0206 */
[--C-:B------:R-:W-:Y:S01]  /*0290*/  @!P3 IMAD.WIDE.U32 R12, R13, 0x4, R6.reuse ;  /* 0x000000040d0cb825 */ /* 0x100fe200078e0006 */
[----:B------:R-:W2:Y:S03]  /*02a0*/  LDG.E R8, desc[UR6][R4.64] ;  /* 0x0000000604087981 */ /* 0x000ea6000c1e1900 */
[----:B------:R-:W-:Y:S01]  /*02b0*/  @!P2 IMAD.WIDE R6, R15, 0x4, R6 ;  /* 0x000000040f06a825 */ /* 0x000fe200078e0206 */
[----:B------:R-:W3:Y:S03]  /*02c0*/  @!P4 LDG.E R10, desc[UR6][R4.64+0x4] ;  /* 0x00000406040ac981 */ /* 0x000ee6000c1e1900 */
[----:B------:R-:W-:Y:S01]  /*02d0*/  @!P1 IMAD.WIDE R14, R17, 0x4, R4 ;  /* 0x00000004110e9825 */ /* 0x000fe200078e0204 */
[----:B------:R-:W4:Y:S04]  /*02e0*/  @!P3 LDG.E R12, desc[UR6][R12.64] ;  /* 0x000000060c0cb981 */ /* 0x000f28000c1e1900 */
[----:B------:R-:W5:Y:S04]  /*02f0*/  @!P2 LDG.E R6, desc[UR6][R6.64] ;  /* 0x000000060606a981 */ /* 0x000f68000c1e1900 */
[----:B------:R-:W5:Y:S01]  /*0300*/  @!P1 LDG.E R14, desc[UR6][R14.64] ;  /* 0x000000060e0e9981 */ /* 0x000f62000c1e1900 */
[C---:B------:R-:W-:Y:S01]  /*0310*/  LEA R17, R0.reuse, R9, 0x2 ;  /* 0x0000000900117211 */ /* 0x040fe200078e10ff */
[----:B------:R-:W-:-:S04]  /*0320*/  IMAD R11, R0, 0x4, R11 ;  /* 0x00000004000b7824 */ /* 0x000fc800078e020b */
[----:B--2---:R0:W-:Y:S04]  /*0330*/  STS [R17+0x4c], R8 ;  /* 0x00004c0811007388 */ /* 0x0041e80000000800 */
[----:B---3--:R0:W-:Y:S04]  /*0340*/  @!P4 STS [R9+0x8c], R10 ;  /* 0x00008c0a0900c388 */ /* 0x0081e80000000800 */
[----:B----4-:R0:W-:Y:S04]  /*0350*/  @!P3 STS [R9+0x48], R12 ;  /* 0x0000480c0900b388 */ /* 0x0101e80000000800 */
[----:B-----5:R0:W-:Y:S04]  /*0360*/  @!P2 STS [R11+0x4], R6 ;  /* 0x000004060b00a388 */ /* 0x0201e80000000800 */
[----:B------:R0:W-:Y:S02]  /*0370*/  @!P1 STS [R11+0x4cc], R14 ;  /* 0x0004cc0e0b009388 */ /* 0x0001e40000000800 */
.L_x_1:
[----:B------:R-:W-:Y:S05]  /*0380*/  BSYNC.RECONVERGENT B0 ;  /* 0x0000000000007941 */ /* 0x000fea0003800200 */
.L_x_0:
[----:B------:R-:W-:Y:S06]  /*0390*/  BAR.SYNC.DEFER_BLOCKING 0x0 ;  /* 0x0000000000007b1d */ /* 0x000fec0000010000 */
[----:B------:R-:W-:Y:S05]  /*03a0*/  @P0 EXIT ;  /* 0x000000000000094d */ /* 0x000fea0003800000 */
[----:B0-----:R-:W-:Y:S01]  /*03b0*/  IMAD R6, R0, 0x4, R9 ;  /* 0x0000000400067824 */ /* 0x001fe200078e0209 */
[----:B------:R-:W-:Y:S01]  /*03c0*/  BSSY.RECONVERGENT B1, `(.L_x_2) ;  /* 0x0000016000017945 */ /* 0x000fe20003800200 */
[----:B------:R-:W-:-:S03]  /*03d0*/  IMAD.MOV.U32 R4, RZ, RZ, 0x40a00000 ;  /* 0x40a00000ff047424 */ /* 0x000fc600078e00ff */
[----:B------:R-:W-:Y:S04]  /*03e0*/  LDS R0, [R6+0x4c] ;  /* 0x00004c0006007984 */ /* 0x000fe80000000800 */
[----:B------:R-:W0:Y:S04]  /*03f0*/  LDS R5, [R6+0x4] ;  /* 0x0000040006057984 */ /* 0x000e280000000800 */
[----:B------:R-:W1:Y:S04]  /*0400*/  LDS R7, [R6+0x94] ;  /* 0x0000940006077984 */ /* 0x000e680000000800 */
[----:B------:R-:W2:Y:S04]  /*0410*/  LDS R9, [R6+0x48] ;  /* 0x0000480006097984 */ /* 0x000ea80000000800 */
[----:B------:R-:W3:Y:S01]  /*0420*/  LDS R11, [R6+0x50] ;  /* 0x00005000060b7984 */ /* 0x000ee20000000800 */
[----:B0-----:R-:W-:Y:S01]  /*0430*/  FADD R0, R0, R5 ;  /* 0x0000000500007221 */ /* 0x001fe20000000000 */
[----:B------:R-:W-:-:S03]  /*0440*/  IMAD.MOV.U32 R5, RZ, RZ, 0x3e4ccccd ;  /* 0x3e4ccccdff057424 */ /* 0x000fc600078e00ff */
[----:B-1----:R-:W-:Y:S01]  /*0450*/  FADD R0, R0, R7 ;  /* 0x0000000700007221 */ /* 0x002fe20000000000 */
[----:B------:R-:W-:-:S03]  /*0460*/  FFMA R4, R5, -R4, 1 ;  /* 0x3f80000005047423 */ /* 0x000fc60000000804 */
[----:B--2---:R-:W-:Y:S01]  /*0470*/  FADD R0, R0, R9 ;  /* 0x0000000900007221 */ /* 0x004fe20000000000 */
[----:B------:R-:W-:-:S03]  /*0480*/  FFMA R5, R4, R5, 0.20000000298023223877 ;  /* 0x3e4ccccd04057423 */ /* 0x000fc60000000005 */
[----:B---3--:R-:W-:-:S04]  /*0490*/  FADD R0, R0, R11 ;  /* 0x0000000b00007221 */ /* 0x008fc80000000000 */
[----:B------:R-:W0:Y:S01]  /*04a0*/  FCHK P0, R0, 5 ;  /* 0x40a0000000007902 */ /* 0x000e220000000000 */
[----:B------:R-:W-:-:S04]  /*04b0*/  FFMA R4, R0, R5, RZ ;  /* 0x0000000500047223 */ /* 0x000fc800000000ff */
[----:B------:R-:W-:-:S04]  /*04c0*/  FFMA R6, R4, -5, R0 ;  /* 0xc0a0000004067823 */ /* 0x000fc80000000000 */
[----:B------:R-:W-:Y:S01]  /*04d0*/  FFMA R7, R5, R6, R4 ;  /* 0x0000000605077223 */ /* 0x000fe20000000004 */
[----:B0-----:R-:W-:Y:S06]  /*04e0*/  @!P0 BRA `(.L_x_3) ;  /* 0x00000000000c8947 */ /* 0x001fec0003800000 */
[----:B------:R-:W-:-:S07]  /*04f0*/  MOV R4, 0x510 ;  /* 0x0000051000047802 */ /* 0x000fce0000000f00 */
[----:B------:R-:W-:Y:S05]  /*0500*/  CALL.REL.NOINC `($__internal_0_$__cuda_sm3x_div_rn_noftz_f32_slowpath) ;  /* 0x0000000000207944 */ /* 0x000fea0003c00000 */
[----:B------:R-:W-:-:S07]  /*0510*/  IMAD.MOV.U32 R7, RZ, RZ, R6 ;  /* 0x000000ffff077224 */ /* 0x000fce00078e0006 */
.L_x_3:
[----:B------:R-:W-:Y:S05]  /*0520*/  BSYNC.RECONVERGENT B1 ;  /* 0x0000000000017941 */ /* 0x000fea0003800200 */
.L_x_2:
[----:B------:R-:W0:Y:S01]  /*0530*/  LDC.64 R4, c[0x0][0x388] ;  /* 0x0000e200ff047b82 */ /* 0x000e220000000a00 */
[----:B------:R-:W1:Y:S02]  /*0540*/  LDCU UR4, c[0x0][0x390] ;  /* 0x00007200ff0477ac */ /* 0x000e640008000800 */
[----:B-1----:R-:W-:-:S04]  /*0550*/  IMAD R3, R3, UR4, R2 ;  /* 0x0000000403037c24 */ /* 0x002fc8000f8e0202 */
[----:B0-----:R-:W-:-:S05]  /*0560*/  IMAD.WIDE R2, R3, 0x4, R4 ;  /* 0x0000000403027825 */ /* 0x001fca00078e0204 */
[----:B------:R-:W-:Y:S01]  /*0570*/  STG.E desc[UR6][R2.64], R7 ;  /* 0x0000000702007986 */ /* 0x000fe2000c101906 */
[----:B------:R-:W-:Y:S05]  /*0580*/  EXIT ;  /* 0x000000000000794d */ /* 0x000fea0003800000 */
        .weak           $__internal_0_$__cuda_sm3x_div_rn_noftz_f32_slowpath
        .type           $__internal_0_$__cuda_sm3x_div_rn_noftz_f32_slowpath,@function
        .size           $__internal_0_$__cuda_sm3x_div_rn_noftz_f32_slowpath,(.L_x_17 - $__internal_0_$__cuda_sm3x_div_rn_noftz_f32_slowpath)
$__internal_0_$__cuda_sm3x_div_rn_noftz_f32_slowpath:
[--C-:B------:R-:W-:Y:S01]  /*0590*/  SHF.R.U32.HI R5, RZ, 0x17, R0.reuse ;  /* 0x00000017ff057819 */ /* 0x100fe20000011600 */
[----:B------:R-:W-:Y:S04]  /*05a0*/  BSSY.RECONVERGENT B0, `(.L_x_4) ;  /* 0x000005c000007945 */ /* 0x000fe80003800200 */
[----:B------:R-:W-:Y:S01]  /*05b0*/  BSSY.RELIABLE B2, `(.L_x_5) ;  /* 0x000001a000027945 */ /* 0x000fe20003800100 */
[----:B------:R-:W-:Y:S01]  /*05c0*/  IMAD.MOV.U32 R6, RZ, RZ, R0 ;  /* 0x000000ffff067224 */ /* 0x000fe200078e0000 */
[----:B------:R-:W-:-:S04]  /*05d0*/  LOP3.LUT R5, R5, 0xff, RZ, 0xc0, !PT ;  /* 0x000000ff05057812 */ /* 0x000fc800078ec0ff */
[----:B------:R-:W-:-:S04]  /*05e0*/  IADD3 R8, PT, PT, R5, -0x1, RZ ;  /* 0xffffffff05087810 */ /* 0x000fc80007ffe0ff */
[----:B------:R-:W-:-:S13]  /*05f0*/  ISETP.GT.U32.OR P0, PT, R8, 0xfd, !PT ;  /* 0x000000fd0800780c */ /* 0x000fda0007f04470 */
[----:B------:R-:W-:Y:S01]  /*0600*/  @!P0 IMAD.MOV.U32 R7, RZ, RZ, RZ ;  /* 0x000000ffff078224 */ /* 0x000fe200078e00ff */
[----:B------:R-:W-:Y:S06]  /*0610*/  @!P0 BRA `(.L_x_6) ;  /* 0x00000000004c8947 */ /* 0x000fec0003800000 */
[----:B------:R-:W-:-:S13]  /*0620*/  FSETP.GTU.FTZ.AND P0, PT, |R0|, +INF , PT ;  /* 0x7f8000000000780b */ /* 0x000fda0003f1c200 */
[----:B------:R-:W-:Y:S05]  /*0630*/  @P0 BREAK.RELIABLE B2 ;  /* 0x0000000000020942 */ /* 0x000fea0003800100 */
[----:B------:R-:W-:Y:S05]  /*0640*/  @P0 BRA `(.L_x_7) ;  /* 0x0000000400400947 */ /* 0x000fea0003800000 */
[----:B------:R-:W-:-:S05]  /*0650*/  IMAD.MOV.U32 R7, RZ, RZ, 0x40a00000 ;  /* 0x40a00000ff077424 */ /* 0x000fca00078e00ff */
[----:B------:R-:W-:-:S13]  /*0660*/  LOP3.LUT P0, RZ, R7, 0x7fffffff, R6, 0xc8, !PT ;  /* 0x7fffffff07ff7812 */ /* 0x000fda000780c806 */
[----:B------:R-:W-:Y:S05]  /*0670*/  @!P0 BREAK.RELIABLE B2 ;  /* 0x0000000000028942 */ /* 0x000fea0003800100 */
[----:B------:R-:W-:Y:S05]  /*0680*/  @!P0 BRA `(.L_x_8) ;  /* 0x0000000400288947 */ /* 0x000fea0003800000 */
[----:B------:R-:W-:-:S13]  /*0690*/  LOP3.LUT P0, RZ, R6, 0x7fffffff, RZ, 0xc0, !PT ;  /* 0x7fffffff06ff7812 */ /* 0x000fda000780c0ff */
[----:B------:R-:W-:Y:S05]  /*06a0*/  @!P0 BREAK.RELIABLE B2 ;  /* 0x0000000000028942 */ /* 0x000fea0003800100 */
[----:B------:R-:W-:Y:S05]  /*06b0*/  @!P0 BRA `(.L_x_9) ;  /* 0x0000000400148947 */ /* 0x000fea0003800000 */
[----:B------:R-:W-:Y:S02]  /*06c0*/  FSETP.NEU.FTZ.AND P0, PT, |R0|, +INF , PT ;  /* 0x7f8000000000780b */ /* 0x000fe40003f1d200 */
[----:B------:R-:W-:-:S04]  /*06d0*/  LOP3.LUT P1, RZ, R7, 0x7fffffff, RZ, 0xc0, !PT ;  /* 0x7fffffff07ff7812 */ /* 0x000fc8000782c0ff */
[----:B------:R-:W-:-:S13]  /*06e0*/  PLOP3.LUT P0, PT, P0, P1, PT, 0x2f, 0xf2 ;  /* 0x0000000000f2781c */ /* 0x000fda0000702577 */
[----:B------:R-:W-:Y:S05]  /*06f0*/  @P0 BREAK.RELIABLE B2 ;  /* 0x0000000000020942 */ /* 0x000fea0003800100 */
[----:B------:R-:W-:Y:S05]  /*0700*/  @P0 BRA `(.L_x_10) ;  /* 0x0000000000f40947 */ /* 0x000fea0003800000 */
[----:B------:R-:W-:-:S13]  /*0710*/  ISETP.GE.AND P0, PT, R8, RZ, PT ;  /* 0x000000ff0800720c */ /* 0x000fda0003f06270 */
[----:B------:R-:W-:Y:S02]  /*0720*/  @P0 IMAD.MOV.U32 R7, RZ, RZ, RZ ;  /* 0x000000ffff070224 */ /* 0x000fe400078e00ff */
[----:B------:R-:W-:Y:S01]  /*0730*/  @!P0 FFMA R6, R0, 1.84467440737095516160e+19, RZ ;  /* 0x5f80000000068823 */ /* 0x000fe200000000ff */
[----:B------:R-:W-:-:S07]  /*0740*/  @!P0 MOV R7, 0xffffffc0 ;  /* 0xffffffc000078802 */ /* 0x000fce0000000f00 */
.L_x_6:
[----:B------:R-:W-:Y:S05]  /*0750*/  BSYNC.RELIABLE B2 ;  /* 0x0000000000027941 */ /* 0x000fea0003800100 */
.L_x_5:
[----:B------:R-:W-:Y:S01]  /*0760*/  UMOV UR4, 0x40a00000 ;  /* 0x40a0000000047882 */ /* 0x000fe20000000000 */
[----:B------:R-:W-:Y:S01]  /*0770*/  VIADD R5, R5, 0xffffff81 ;  /* 0xffffff8105057836 */ /* 0x000fe20000000000 */
[----:B------:R-:W-:Y:S01]  /*0780*/  UIADD3 UR4, UPT, UPT, UR4, -0x1000000, URZ ;  /* 0xff00000004047890 */ /* 0x000fe2000fffe0ff */
[----:B------:R-:W-:Y:S02]  /*0790*/  BSSY.RECONVERGENT B2, `(.L_x_11) ;  /* 0x0000033000027945 */ /* 0x000fe40003800200 */
[----:B------:R-:W-:Y:S01]  /*07a0*/  IMAD R0, R5, -0x800000, R6 ;  /* 0xff80000005007824 */ /* 0x000fe200078e0206 */
[----:B------:R-:W-:Y:S02]  /*07b0*/  IADD3 R7, PT, PT, R7, -0x2, R5 ;  /* 0xfffffffe07077810 */ /* 0x000fe40007ffe005 */
[----:B------:R-:W-:-:S03]  /*07c0*/  FADD.FTZ R9, -RZ, -UR4 ;  /* 0x80000004ff097e21 */ /* 0x000fc60008010100 */
[----:B------:R-:W0:Y:S02]  /*07d0*/  MUFU.RCP R8, UR4 ;  /* 0x0000000400087d08 */ /* 0x000e240008001000 */
[----:B0-----:R-:W-:-:S04]  /*07e0*/  FFMA R11, R8, R9, 1 ;  /* 0x3f800000080b7423 */ /* 0x001fc80000000009 */
[----:B------:R-:W-:-:S04]  /*07f0*/  FFMA R11, R8, R11, R8 ;  /* 0x0000000b080b7223 */ /* 0x000fc80000000008 */
[----:B------:R-:W-:-:S04]  /*0800*/  FFMA R6, R0, R11, RZ ;  /* 0x0000000b00067223 */ /* 0x000fc800000000ff */
[----:B------:R-:W-:-:S04]  /*0810*/  FFMA R8, R9, R6, R0 ;  /* 0x0000000609087223 */ /* 0x000fc80000000000 */
[----:B------:R-:W-:-:S04]  /*0820*/  FFMA R8, R11, R8, R6 ;  /* 0x000000080b087223 */ /* 0x000fc80000000006 */
[----:B------:R-:W-:-:S04]  /*0830*/  FFMA R9, R9, R8, R0 ;  /* 0x0000000809097223 */ /* 0x000fc80000000000 */
[----:B------:R-:W-:-:S05]  /*0840*/  FFMA R6, R11, R9, R8 ;  /* 0x000000090b067223 */ /* 0x000fca0000000008 */
[----:B------:R-:W-:-:S04]  /*0850*/  SHF.R.U32.HI R0, RZ, 0x17, R6 ;  /* 0x00000017ff007819 */ /* 0x000fc80000011606 */
[----:B------:R-:W-:-:S05]  /*0860*/  LOP3.LUT R0, R0, 0xff, RZ, 0xc0, !PT ;  /* 0x000000ff00007812 */ /* 0x000fca00078ec0ff */
[----:B------:R-:W-:-:S04]  /*0870*/  IMAD.IADD R10, R0, 0x1, R7 ;  /* 0x00000001000a7824 */ /* 0x000fc800078e0207 */
[----:B------:R-:W-:-:S05]  /*0880*/  VIADD R0, R10, 0xffffffff ;  /* 0xffffffff0a007836 */ /* 0x000fca0000000000 */
[----:B------:R-:W-:-:S13]  /*0890*/  ISETP.GE.U32.AND P0, PT, R0, 0xfe, PT ;  /* 0x000000fe0000780c */ /* 0x000fda0003f06070 */
[----:B------:R-:W-:Y:S05]  /*08a0*/  @!P0 BRA `(.L_x_12) ;  /* 0x0000000000808947 */ /* 0x000fea0003800000 */
[----:B------:R-:W-:-:S13]  /*08b0*/  ISETP.GT.AND P0, PT, R10, 0xfe, PT ;  /* 0x000000fe0a00780c */ /* 0x000fda0003f04270 */
[----:B------:R-:W-:Y:S05]  /*08c0*/  @P0 BRA `(.L_x_13) ;  /* 0x00000000006c0947 */ /* 0x000fea0003800000 */
[----:B------:R-:W-:-:S13]  /*08d0*/  ISETP.GE.AND P0, PT, R10, 0x1, PT ;  /* 0x000000010a00780c */ /* 0x000fda0003f06270 */
[----:B------:R-:W-:Y:S05]  /*08e0*/  @P0 BRA `(.L_x_14) ;  /* 0x0000000000740947 */ /* 0x000fea0003800000 */
[----:B------:R-:W-:Y:S02]  /*08f0*/  ISETP.GE.AND P0, PT, R10, -0x18, PT ;  /* 0xffffffe80a00780c */ /* 0x000fe40003f06270 */
[----:B------:R-:W-:-:S11]  /*0900*/  LOP3.LUT R6, R6, 0x80000000, RZ, 0xc0, !PT ;  /* 0x8000000006067812 */ /* 0x000fd600078ec0ff */
[----:B------:R-:W-:Y:S05]  /*0910*/  @!P0 BRA `(.L_x_14) ;  /* 0x0000000000688947 */ /* 0x000fea0003800000 */
[CCC-:B------:R-:W-:Y:S01]  /*0920*/  FFMA.RZ R0, R11.reuse, R9.reuse, R8.reuse ;  /* 0x000000090b007223 */ /* 0x1c0fe2000000c008 */
[C---:B------:R-:W-:Y:S02]  /*0930*/  ISETP.NE.AND P2, PT, R10.reuse, RZ, PT ;  /* 0x000000ff0a00720c */ /* 0x040fe40003f45270 */
[----:B------:R-:W-:Y:S02]  /*0940*/  ISETP.NE.AND P1, PT, R10, RZ, PT ;  /* 0x000000ff0a00720c */ /* 0x000fe40003f25270 */
[----:B------:R-:W-:Y:S01]  /*0950*/  LOP3.LUT R5, R0, 0x7fffff, RZ, 0xc0, !PT ;  /* 0x007fffff00057812 */ /* 0x000fe200078ec0ff */
[CCC-:B------:R-:W-:Y:S01]  /*0960*/  FFMA.RP R0, R11.reuse, R9.reuse, R8.reuse ;  /* 0x000000090b007223 */ /* 0x1c0fe20000008008 */
[----:B------:R-:W-:Y:S01]  /*0970*/  FFMA.RM R11, R11, R9, R8 ;  /* 0x000000090b0b7223 */ /* 0x000fe20000004008 */
[C---:B------:R-:W-:Y:S01]  /*0980*/  VIADD R8, R10.reuse, 0x20 ;  /* 0x000000200a087836 */ /* 0x040fe20000000000 */
[----:B------:R-:W-:Y:S02]  /*0990*/  LOP3.LUT R5, R5, 0x800000, RZ, 0xfc, !PT ;  /* 0x0080000005057812 */ /* 0x000fe400078efcff */
[----:B------:R-:W-:-:S02]  /*09a0*/  IADD3 R7, PT, PT, -R10, RZ, RZ ;  /* 0x000000ff0a077210 */ /* 0x000fc40007ffe1ff */
[----:B------:R-:W-:Y:S02]  /*09b0*/  SHF.L.U32 R8, R5, R8, RZ ;  /* 0x0000000805087219 */ /* 0x000fe400000006ff */
[----:B------:R-:W-:Y:S02]  /*09c0*/  FSETP.NEU.FTZ.AND P0, PT, R0, R11, PT ;  /* 0x0000000b0000720b */ /* 0x000fe40003f1d000 */
[----:B------:R-:W-:Y:S02]  /*09d0*/  SEL R0, R7, RZ, P2 ;  /* 0x000000ff07007207 */ /* 0x000fe40001000000 */
[----:B------:R-:W-:Y:S02]  /*09e0*/  ISETP.NE.AND P1, PT, R8, RZ, P1 ;  /* 0x000000ff0800720c */ /* 0x000fe40000f25270 */
[----:B------:R-:W-:Y:S02]  /*09f0*/  SHF.R.U32.HI R0, RZ, R0, R5 ;  /* 0x00000000ff007219 */ /* 0x000fe40000011605 */
[----:B------:R-:W-:-:S02]  /*0a00*/  PLOP3.LUT P0, PT, P0, P1, PT, 0xf8, 0x8f ;  /* 0x00000000008f781c */ /* 0x000fc40000703f70 */
[----:B------:R-:W-:Y:S02]  /*0a10*/  SHF.R.U32.HI R8, RZ, 0x1, R0 ;  /* 0x00000001ff087819 */ /* 0x000fe40000011600 */
[----:B------:R-:W-:-:S04]  /*0a20*/  SEL R5, RZ, 0x1, !P0 ;  /* 0x00000001ff057807 */ /* 0x000fc80004000000 */
[----:B------:R-:W-:-:S04]  /*0a30*/  LOP3.LUT R5, R5, 0x1, R8, 0xf8, !PT ;  /* 0x0000000105057812 */ /* 0x000fc800078ef808 */
[----:B------:R-:W-:-:S05]  /*0a40*/  LOP3.LUT R5, R5, R0, RZ, 0xc0, !PT ;  /* 0x0000000005057212 */ /* 0x000fca00078ec0ff */
[----:B------:R-:W-:-:S05]  /*0a50*/  IMAD.IADD R5, R8, 0x1, R5 ;  /* 0x0000000108057824 */ /* 0x000fca00078e0205 */
[----:B------:R-:W-:Y:S01]  /*0a60*/  LOP3.LUT R6, R5, R6, RZ, 0xfc, !PT ;  /* 0x0000000605067212 */ /* 0x000fe200078efcff */
[----:B------:R-:W-:Y:S06]  /*0a70*/  BRA `(.L_x_14) ;  /* 0x0000000000107947 */ /* 0x000fec0003800000 */
.L_x_13:
[----:B------:R-:W-:-:S04]  /*0a80*/  LOP3.LUT R6, R6, 0x80000000, RZ, 0xc0, !PT ;  /* 0x8000000006067812 */ /* 0x000fc800078ec0ff */
[----:B------:R-:W-:Y:S01]  /*0a90*/  LOP3.LUT R6, R6, 0x7f800000, RZ, 0xfc, !PT ;  /* 0x7f80000006067812 */ /* 0x000fe200078efcff */
[----:B------:R-:W-:Y:S06]  /*0aa0*/  BRA `(.L_x_14) ;  /* 0x0000000000047947 */ /* 0x000fec0003800000 */
.L_x_12:
[----:B------:R-:W-:-:S07]  /*0ab0*/  IMAD R6, R7, 0x800000, R6 ;  /* 0x0080000007067824 */ /* 0x000fce00078e0206 */
.L_x_14:
[----:B------:R-:W-:Y:S05]  /*0ac0*/  BSYNC.RECONVERGENT B2 ;  /* 0x0000000000027941 */ /* 0x000fea0003800200 */
.L_x_11:
[----:B------:R-:W-:Y:S05]  /*0ad0*/  BRA `(.L_x_15) ;  /* 0x0000000000207947 */ /* 0x000fea0003800000 */
.L_x_10:
[----:B------:R-:W-:-:S04]  /*0ae0*/  LOP3.LUT R6, R7, 0x80000000, R6, 0x48, !PT ;  /* 0x8000000007067812 */ /* 0x000fc800078e4806 */
[----:B------:R-:W-:Y:S01]  /*0af0*/  LOP3.LUT R6, R6, 0x7f800000, RZ, 0xfc, !PT ;  /* 0x7f80000006067812 */ /* 0x000fe200078efcff */
[----:B------:R-:W-:Y:S06]  /*0b00*/  BRA `(.L_x_15) ;  /* 0x0000000000147947 */ /* 0x000fec0003800000 */
.L_x_9:
[----:B------:R-:W-:Y:S01]  /*0b10*/  LOP3.LUT R6, R7, 0x80000000, R6, 0x48, !PT ;  /* 0x8000000007067812 */ /* 0x000fe200078e4806 */
[----:B------:R-:W-:Y:S06]  /*0b20*/  BRA `(.L_x_15) ;  /* 0x00000000000c7947 */ /* 0x000fec0003800000 */
.L_x_8:
[----:B------:R-:W0:Y:S01]  /*0b30*/  MUFU.RSQ R6, -QNAN ;  /* 0xffc0000000067908 */ /* 0x000e220000001400 */
[----:B------:R-:W-:Y:S05]  /*0b40*/  BRA `(.L_x_15) ;  /* 0x0000000000047947 */ /* 0x000fea0003800000 */
.L_x_7:
[----:B------:R-:W-:-:S07]  /*0b50*/  FADD.FTZ R6, R0, 5 ;  /* 0x40a0000000067421 */ /* 0x000fce0000010000 */
.L_x_15:
[----:B------:R-:W-:Y:S05]  /*0b60*/  BSYNC.RECONVERGENT B0 ;  /* 0x0000000000007941 */ /* 0x000fea0003800200 */
.L_x_4:
[----:B------:R-:W-:-:S04]  /*0b70*/  IMAD.MOV.U32 R5, RZ, RZ, 0x0 ;  /* 0x00000000ff057424 */ /* 0x000fc800078e00ff */
[----:B0-----:R-:W-:Y:S05]  /*0b80*/  RET.REL.NODEC R4 `(_Z17stencil_2D_sharedPfS_i) ;  /* 0xfffffff4041c7950 */ /* 0x001fea0003c3ffff */
.L_x_16:
[----:B------:R-:W-:-:S00]  /*0b90*/  BRA `(.L_x_16) ;  /* 0xfffffffc00fc7947 */ /* 0x000fc0000383ffff */
[----:B------:R-:W-:-:S00]  /*0ba0*/  NOP ;  /* 0x0000000000007918 */ /* 0x000fc00000000000 */
        /* <DEDUP_REMOVED lines=13> */
.L_x_17:


//--------------------- .nv.shared._Z17stencil_2D_sharedPfS_i --------------------------
	.section	.nv.shared._Z17stencil_2D_sharedPfS_i,"aw",@nobits
	.sectionflags	@""
	.align	4
.nv.shared._Z17stencil_2D_sharedPfS_i:
	.zero		2320


//--------------------- .nv.shared.reserved.0     --------------------------
	.section	.nv.shared.reserved.0,"aw",@nobits
	.weak		__nv_reservedSMEM_offset_0_alias
	.size		__nv_reservedSMEM_offset_0_alias, 0, 64
	.other		__nv_reservedSMEM_offset_0_alias,@"STO_CUDA_RESERVED_SHARED STV_DEFAULT"
__nv_reservedSMEM_offset_0_alias:
	.zero		0
	.zero		64


//--------------------- .nv.constant0._Z17stencil_2D_sharedPfS_i --------------------------
	.section	.nv.constant0._Z17stencil_2D_sharedPfS_i,"a",@progbits
	.sectionflags	@""
	.align	4
.nv.constant0._Z17stencil_2D_sharedPfS_i:
	.zero		916


//--------------------- SYMBOLS --------------------------

	.type		.nv.reservedSmem.offset0,@object
	.size		.nv.reservedSmem.offset0,0x4
	.type		.nv.reservedSmem.cap,@object
	.size		.nv.reservedSmem.cap,0x4
